//
// Generated by NVIDIA NVVM Compiler
//
// Compiler Build ID: CL-36424714
// Cuda compilation tools, release 13.0, V13.0.88
// Based on NVVM 20.0.0
//

.version 9.0
.target sm_100
.address_size 64

	// .globl	_Z8ArMapImgPhS_

.visible .entry _Z8ArMapImgPhS_(
	.param .u64 .ptr .align 1 _Z8ArMapImgPhS__param_0,
	.param .u64 .ptr .align 1 _Z8ArMapImgPhS__param_1
)
{
	.reg .b16 	%rs<2>;
	.reg .b32 	%r<15>;
	.reg .b64 	%rd<9>;

	ld.param.u64 	%rd1, [_Z8ArMapImgPhS__param_0];
	ld.param.u64 	%rd2, [_Z8ArMapImgPhS__param_1];
	cvta.to.global.u64 	%rd3, %rd2;
	cvta.to.global.u64 	%rd4, %rd1;
	mov.u32 	%r1, %ctaid.x;
	shl.b32 	%r2, %r1, 1;
	mov.u32 	%r3, %ctaid.y;
	add.s32 	%r4, %r2, %r3;
	mov.u32 	%r5, %nctaid.x;
	rem.u32 	%r6, %r4, %r5;
	sub.s32 	%r7, %r4, %r1;
	mov.u32 	%r8, %nctaid.y;
	rem.u32 	%r9, %r7, %r8;
	mad.lo.s32 	%r10, %r5, %r3, %r1;
	mov.u32 	%r11, %tid.x;
	mad.lo.s32 	%r12, %r10, 3, %r11;
	mad.lo.s32 	%r13, %r9, %r5, %r6;
	mad.lo.s32 	%r14, %r13, 3, %r11;
	cvt.s64.s32 	%rd5, %r12;
	add.s64 	%rd6, %rd4, %rd5;
	ld.global.u8 	%rs1, [%rd6];
	cvt.s64.s32 	%rd7, %r14;
	add.s64 	%rd8, %rd3, %rd7;
	st.global.u8 	[%rd8], %rs1;
	ret;

}
	// .globl	_Z6WarmUpv
.visible .entry _Z6WarmUpv()
{


	ret;

}
	// .globl	_Z7FracXorPhS_S_
.visible .entry _Z7FracXorPhS_S_(
	.param .u64 .ptr .align 1 _Z7FracXorPhS_S__param_0,
	.param .u64 .ptr .align 1 _Z7FracXorPhS_S__param_1,
	.param .u64 .ptr .align 1 _Z7FracXorPhS_S__param_2
)
{
	.reg .b16 	%rs<4>;
	.reg .b32 	%r<4>;
	.reg .b64 	%rd<11>;

	ld.param.u64 	%rd1, [_Z7FracXorPhS_S__param_0];
	ld.param.u64 	%rd2, [_Z7FracXorPhS_S__param_1];
	ld.param.u64 	%rd3, [_Z7FracXorPhS_S__param_2];
	cvta.to.global.u64 	%rd4, %rd2;
	cvta.to.global.u64 	%rd5, %rd3;
	cvta.to.global.u64 	%rd6, %rd1;
	mov.u32 	%r1, %ctaid.x;
	mov.u32 	%r2, %tid.x;
	mad.lo.s32 	%r3, %r1, 3, %r2;
	cvt.s64.s32 	%rd7, %r3;
	add.s64 	%rd8, %rd6, %rd7;
	ld.global.u8 	%rs1, [%rd8];
	add.s64 	%rd9, %rd5, %rd7;
	ld.global.u8 	%rs2, [%rd9];
	xor.b16  	%rs3, %rs2, %rs1;
	add.s64 	%rd10, %rd4, %rd7;
	st.global.u8 	[%rd10], %rs3;
	ret;

}
	// .globl	_Z13Enc_GenCatMapPhS_PtS0_
.visible .entry _Z13Enc_GenCatMapPhS_PtS0_(
	.param .u64 .ptr .align 1 _Z13Enc_GenCatMapPhS_PtS0__param_0,
	.param .u64 .ptr .align 1 _Z13Enc_GenCatMapPhS_PtS0__param_1,
	.param .u64 .ptr .align 1 _Z13Enc_GenCatMapPhS_PtS0__param_2,
	.param .u64 .ptr .align 1 _Z13Enc_GenCatMapPhS_PtS0__param_3
)
{
	.reg .b16 	%rs<2>;
	.reg .b32 	%r<16>;
	.reg .b64 	%rd<17>;

	ld.param.u64 	%rd1, [_Z13Enc_GenCatMapPhS_PtS0__param_0];
	ld.param.u64 	%rd2, [_Z13Enc_GenCatMapPhS_PtS0__param_1];
	ld.param.u64 	%rd3, [_Z13Enc_GenCatMapPhS_PtS0__param_2];
	ld.param.u64 	%rd4, [_Z13Enc_GenCatMapPhS_PtS0__param_3];
	cvta.to.global.u64 	%rd5, %rd2;
	cvta.to.global.u64 	%rd6, %rd1;
	cvta.to.global.u64 	%rd7, %rd4;
	cvta.to.global.u64 	%rd8, %rd3;
	mov.u32 	%r1, %ctaid.y;
	mul.wide.u32 	%rd9, %r1, 2;
	add.s64 	%rd10, %rd8, %rd9;
	ld.global.u16 	%r2, [%rd10];
	mov.u32 	%r3, %ctaid.x;
	add.s32 	%r4, %r3, %r2;
	mov.u32 	%r5, %nctaid.x;
	rem.u32 	%r6, %r4, %r5;
	mul.wide.u32 	%rd11, %r6, 2;
	add.s64 	%rd12, %rd7, %rd11;
	ld.global.u16 	%r7, [%rd12];
	mov.u32 	%r8, %nctaid.y;
	mad.lo.s32 	%r9, %r8, %r3, %r1;
	mov.u32 	%r10, %tid.x;
	mad.lo.s32 	%r11, %r9, 3, %r10;
	add.s32 	%r12, %r1, %r7;
	rem.u32 	%r13, %r12, %r8;
	mad.lo.s32 	%r14, %r6, %r8, %r13;
	mad.lo.s32 	%r15, %r14, 3, %r10;
	cvt.s64.s32 	%rd13, %r11;
	add.s64 	%rd14, %rd6, %rd13;
	ld.global.u8 	%rs1, [%rd14];
	cvt.s64.s32 	%rd15, %r15;
	add.s64 	%rd16, %rd5, %rd15;
	st.global.u8 	[%rd16], %rs1;
	ret;

}
	// .globl	_Z13Dec_GenCatMapPhS_PtS0_
.visible .entry _Z13Dec_GenCatMapPhS_PtS0_(
	.param .u64 .ptr .align 1 _Z13Dec_GenCatMapPhS_PtS0__param_0,
	.param .u64 .ptr .align 1 _Z13Dec_GenCatMapPhS_PtS0__param_1,
	.param .u64 .ptr .align 1 _Z13Dec_GenCatMapPhS_PtS0__param_2,
	.param .u64 .ptr .align 1 _Z13Dec_GenCatMapPhS_PtS0__param_3
)
{
	.reg .b16 	%rs<2>;
	.reg .b32 	%r<16>;
	.reg .b64 	%rd<17>;

	ld.param.u64 	%rd1, [_Z13Dec_GenCatMapPhS_PtS0__param_0];
	ld.param.u64 	%rd2, [_Z13Dec_GenCatMapPhS_PtS0__param_1];
	ld.param.u64 	%rd3, [_Z13Dec_GenCatMapPhS_PtS0__param_2];
	ld.param.u64 	%rd4, [_Z13Dec_GenCatMapPhS_PtS0__param_3];
	cvta.to.global.u64 	%rd5, %rd2;
	cvta.to.global.u64 	%rd6, %rd1;
	cvta.to.global.u64 	%rd7, %rd4;
	cvta.to.global.u64 	%rd8, %rd3;
	mov.u32 	%r1, %ctaid.y;
	mul.wide.u32 	%rd9, %r1, 2;
	add.s64 	%rd10, %rd8, %rd9;
	ld.global.u16 	%r2, [%rd10];
	mov.u32 	%r3, %ctaid.x;
	add.s32 	%r4, %r3, %r2;
	mov.u32 	%r5, %nctaid.x;
	rem.u32 	%r6, %r4, %r5;
	mul.wide.u32 	%rd11, %r6, 2;
	add.s64 	%rd12, %rd7, %rd11;
	ld.global.u16 	%r7, [%rd12];
	mov.u32 	%r8, %nctaid.y;
	mad.lo.s32 	%r9, %r8, %r3, %r1;
	mov.u32 	%r10, %tid.x;
	mad.lo.s32 	%r11, %r9, 3, %r10;
	add.s32 	%r12, %r1, %r7;
	rem.u32 	%r13, %r12, %r8;
	mad.lo.s32 	%r14, %r6, %r8, %r13;
	mad.lo.s32 	%r15, %r14, 3, %r10;
	cvt.s64.s32 	%rd13, %r15;
	add.s64 	%rd14, %rd6, %rd13;
	ld.global.u8 	%rs1, [%rd14];
	cvt.s64.s32 	%rd15, %r11;
	add.s64 	%rd16, %rd5, %rd15;
	st.global.u8 	[%rd16], %rs1;
	ret;

}


// ===== COMPILED SASS (sm_100) =====

	.target	sm_100

	.elftype	@"ET_EXEC"


//--------------------- .note.nv.tkinfo           --------------------------
	.section	.note.nv.tkinfo,"",@"SHT_NOTE"
	.sectionflags	@"SHF_NOTE_NV_TKINFO"
	.tkinfo
        /*0018*/ 	.word	0x00000002
        /*0030*/ 	.string	""
        /*0030*/ 	.string	"ptxas"
        /*0030*/ 	.string	"Cuda compilation tools, release 13.0, V13.0.88"
        /*0030*/ 	.string	"Build cuda_13.0.r13.0/compiler.36424714_0"
        /*0030*/ 	.string	"-arch sm_100 -m 64 "



//--------------------- .note.nv.cuinfo           --------------------------
	.section	.note.nv.cuinfo,"",@"SHT_NOTE"
	.sectionflags	@"SHF_NOTE_NV_CUINFO"
        /*0018*/ 	.short	0x0002
        /*001a*/ 	.short	0x0064
        /*001c*/ 	.short	0x0082
	.zero		2


//--------------------- .nv.info                  --------------------------
	.section	.nv.info,"",@"SHT_CUDA_INFO"
	.align	4


	//----- nvinfo : EIATTR_REGCOUNT
	.align		4
        /*0000*/ 	.byte	0x04, 0x2f
        /*0002*/ 	.short	(.L_1 - .L_0)
	.align		4
.L_0:
        /*0004*/ 	.word	index@(_Z8ArMapImgPhS_)
        /*0008*/ 	.word	0x00000012


	//----- nvinfo : EIATTR_FRAME_SIZE
	.align		4
.L_1:
        /*000c*/ 	.byte	0x04, 0x11
        /*000e*/ 	.short	(.L_3 - .L_2)
	.align		4
.L_2:
        /*0010*/ 	.word	index@(_Z8ArMapImgPhS_)
        /*0014*/ 	.word	0x00000000


	//----- nvinfo : EIATTR_REGCOUNT
	.align		4
.L_3:
        /*0018*/ 	.byte	0x04, 0x2f
        /*001a*/ 	.short	(.L_5 - .L_4)
	.align		4
.L_4:
        /*001c*/ 	.word	index@(_Z6WarmUpv)
        /*0020*/ 	.word	0x00000004


	//----- nvinfo : EIATTR_FRAME_SIZE
	.align		4
.L_5:
        /*0024*/ 	.byte	0x04, 0x11
        /*0026*/ 	.short	(.L_7 - .L_6)
	.align		4
.L_6:
        /*0028*/ 	.word	index@(_Z6WarmUpv)
        /*002c*/ 	.word	0x00000000


	//----- nvinfo : EIATTR_REGCOUNT
	.align		4
.L_7:
        /*0030*/ 	.byte	0x04, 0x2f
        /*0032*/ 	.short	(.L_9 - .L_8)
	.align		4
.L_8:
        /*0034*/ 	.word	index@(_Z7FracXorPhS_S_)
        /*0038*/ 	.word	0x0000000c


	//----- nvinfo : EIATTR_FRAME_SIZE
	.align		4
.L_9:
        /*003c*/ 	.byte	0x04, 0x11
        /*003e*/ 	.short	(.L_11 - .L_10)
	.align		4
.L_10:
        /*0040*/ 	.word	index@(_Z7FracXorPhS_S_)
        /*0044*/ 	.word	0x00000000


	//----- nvinfo : EIATTR_REGCOUNT
	.align		4
.L_11:
        /*0048*/ 	.byte	0x04, 0x2f
        /*004a*/ 	.short	(.L_13 - .L_12)
	.align		4
.L_12:
        /*004c*/ 	.word	index@(_Z13Enc_GenCatMapPhS_PtS0_)
        /*0050*/ 	.word	0x00000012


	//----- nvinfo : EIATTR_FRAME_SIZE
	.align		4
.L_13:
        /*0054*/ 	.byte	0x04, 0x11
        /*0056*/ 	.short	(.L_15 - .L_14)
	.align		4
.L_14:
        /*0058*/ 	.word	index@(_Z13Enc_GenCatMapPhS_PtS0_)
        /*005c*/ 	.word	0x00000000


	//----- nvinfo : EIATTR_REGCOUNT
	.align		4
.L_15:
        /*0060*/ 	.byte	0x04, 0x2f
        /*0062*/ 	.short	(.L_17 - .L_16)
	.align		4
.L_16:
        /*0064*/ 	.word	index@(_Z13Dec_GenCatMapPhS_PtS0_)
        /*0068*/ 	.word	0x00000010


	//----- nvinfo : EIATTR_FRAME_SIZE
	.align		4
.L_17:
        /*006c*/ 	.byte	0x04, 0x11
        /*006e*/ 	.short	(.L_19 - .L_18)
	.align		4
.L_18:
        /*0070*/ 	.word	index@(_Z13Dec_GenCatMapPhS_PtS0_)
        /*0074*/ 	.word	0x00000000


	//----- nvinfo : EIATTR_MIN_STACK_SIZE
	.align		4
.L_19:
        /*0078*/ 	.byte	0x04, 0x12
        /*007a*/ 	.short	(.L_21 - .L_20)
	.align		4
.L_20:
        /*007c*/ 	.word	index@(_Z13Dec_GenCatMapPhS_PtS0_)
        /*0080*/ 	.word	0x00000000


	//----- nvinfo : EIATTR_MIN_STACK_SIZE
	.align		4
.L_21:
        /*0084*/ 	.byte	0x04, 0x12
        /*0086*/ 	.short	(.L_23 - .L_22)
	.align		4
.L_22:
        /*0088*/ 	.word	index@(_Z13Enc_GenCatMapPhS_PtS0_)
        /*008c*/ 	.word	0x00000000


	//----- nvinfo : EIATTR_MIN_STACK_SIZE
	.align		4
.L_23:
        /*0090*/ 	.byte	0x04, 0x12
        /*0092*/ 	.short	(.L_25 - .L_24)
	.align		4
.L_24:
        /*0094*/ 	.word	index@(_Z7FracXorPhS_S_)
        /*0098*/ 	.word	0x00000000


	//----- nvinfo : EIATTR_MIN_STACK_SIZE
	.align		4
.L_25:
        /*009c*/ 	.byte	0x04, 0x12
        /*009e*/ 	.short	(.L_27 - .L_26)
	.align		4
.L_26:
        /*00a0*/ 	.word	index@(_Z6WarmUpv)
        /*00a4*/ 	.word	0x00000000


	//----- nvinfo : EIATTR_MIN_STACK_SIZE
	.align		4
.L_27:
        /*00a8*/ 	.byte	0x04, 0x12
        /*00aa*/ 	.short	(.L_29 - .L_28)
	.align		4
.L_28:
        /*00ac*/ 	.word	index@(_Z8ArMapImgPhS_)
        /*00b0*/ 	.word	0x00000000
.L_29:


//--------------------- .nv.compat                --------------------------
	.section	.nv.compat,"",@"SHT_CUDA_COMPAT_INFO"
	.align	4
        /*0000*/ 	.byte	0x02, 0x09, 0x00, 0x00, 0x02, 0x02, 0x01, 0x00, 0x02, 0x05, 0x05, 0x00, 0x03, 0x07, 0x01, 0x01
        /*0010*/ 	.byte	0x02, 0x03, 0x00, 0x00, 0x02, 0x06, 0x01, 0x00, 0x04, 0x0b, 0x08, 0x00, 0x09, 0x00, 0x00, 0x00
        /*0020*/ 	.byte	0x00, 0x00, 0x00, 0x00


//--------------------- .nv.info._Z13Dec_GenCatMapPhS_PtS0_ --------------------------
	.section	.nv.info._Z13Dec_GenCatMapPhS_PtS0_,"",@"SHT_CUDA_INFO"
	.sectionflags	@""
	.align	4


	//----- nvinfo : EIATTR_CUDA_API_VERSION
	.align		4
        /*0000*/ 	.byte	0x04, 0x37
        /*0002*/ 	.short	(.L_31 - .L_30)
.L_30:
        /*0004*/ 	.word	0x00000082


	//----- nvinfo : EIATTR_KPARAM_INFO
	.align		4
.L_31:
        /*0008*/ 	.byte	0x04, 0x17
        /*000a*/ 	.short	(.L_33 - .L_32)
.L_32:
        /*000c*/ 	.word	0x00000000
        /*0010*/ 	.short	0x0003
        /*0012*/ 	.short	0x0018
        /*0014*/ 	.byte	0x00, 0xf5, 0x21, 0x00


	//----- nvinfo : EIATTR_KPARAM_INFO
	.align		4
.L_33:
        /*0018*/ 	.byte	0x04, 0x17
        /*001a*/ 	.short	(.L_35 - .L_34)
.L_34:
        /*001c*/ 	.word	0x00000000
        /*0020*/ 	.short	0x0002
        /*0022*/ 	.short	0x0010
        /*0024*/ 	.byte	0x00, 0xf5, 0x21, 0x00


	//----- nvinfo : EIATTR_KPARAM_INFO
	.align		4
.L_35:
        /*0028*/ 	.byte	0x04, 0x17
        /*002a*/ 	.short	(.L_37 - .L_36)
.L_36:
        /*002c*/ 	.word	0x00000000
        /*0030*/ 	.short	0x0001
        /*0032*/ 	.short	0x0008
        /*0034*/ 	.byte	0x00, 0xf5, 0x21, 0x00


	//----- nvinfo : EIATTR_KPARAM_INFO
	.align		4
.L_37:
        /*0038*/ 	.byte	0x04, 0x17
        /*003a*/ 	.short	(.L_39 - .L_38)
.L_38:
        /*003c*/ 	.word	0x00000000
        /*0040*/ 	.short	0x0000
        /*0042*/ 	.short	0x0000
        /*0044*/ 	.byte	0x00, 0xf5, 0x21, 0x00


	//----- nvinfo : EIATTR_SPARSE_MMA_MASK
	.align		4
.L_39:
        /*0048*/ 	.byte	0x03, 0x50
        /*004a*/ 	.short	0x0000


	//----- nvinfo : EIATTR_MAXREG_COUNT
	.align		4
        /*004c*/ 	.byte	0x03, 0x1b
        /*004e*/ 	.short	0x00ff


	//----- nvinfo : EIATTR_MERCURY_ISA_VERSION
	.align		4
        /*0050*/ 	.byte	0x03, 0x5f
        /*0052*/ 	.short	0x0101


	//----- nvinfo : EIATTR_VRC_CTA_INIT_COUNT
	.align		4
        /*0054*/ 	.byte	0x02, 0x4a
	.zero		1
	.zero		1


	//----- nvinfo : EIATTR_EXIT_INSTR_OFFSETS
	.align		4
        /*0058*/ 	.byte	0x04, 0x1c
        /*005a*/ 	.short	(.L_41 - .L_40)


	//   ....[0]....
.L_40:
        /*005c*/ 	.word	0x000003c0


	//----- nvinfo : EIATTR_CBANK_PARAM_SIZE
	.align		4
.L_41:
        /*0060*/ 	.byte	0x03, 0x19
        /*0062*/ 	.short	0x0020


	//----- nvinfo : EIATTR_PARAM_CBANK
	.align		4
        /*0064*/ 	.byte	0x04, 0x0a
        /*0066*/ 	.short	(.L_43 - .L_42)
	.align		4
.L_42:
        /*0068*/ 	.word	index@(.nv.constant0._Z13Dec_GenCatMapPhS_PtS0_)
        /*006c*/ 	.short	0x0380
        /*006e*/ 	.short	0x0020


	//----- nvinfo : EIATTR_SW_WAR
	.align		4
.L_43:
        /*0070*/ 	.byte	0x04, 0x36
        /*0072*/ 	.short	(.L_45 - .L_44)
.L_44:
        /*0074*/ 	.word	0x00000008
.L_45:


//--------------------- .nv.info._Z13Enc_GenCatMapPhS_PtS0_ --------------------------
	.section	.nv.info._Z13Enc_GenCatMapPhS_PtS0_,"",@"SHT_CUDA_INFO"
	.sectionflags	@""
	.align	4


	//----- nvinfo : EIATTR_CUDA_API_VERSION
	.align		4
        /*0000*/ 	.byte	0x04, 0x37
        /*0002*/ 	.short	(.L_47 - .L_46)
.L_46:
        /*0004*/ 	.word	0x00000082


	//----- nvinfo : EIATTR_KPARAM_INFO
	.align		4
.L_47:
        /*0008*/ 	.byte	0x04, 0x17
        /*000a*/ 	.short	(.L_49 - .L_48)
.L_48:
        /*000c*/ 	.word	0x00000000
        /*0010*/ 	.short	0x0003
        /*0012*/ 	.short	0x0018
        /*0014*/ 	.byte	0x00, 0xf5, 0x21, 0x00


	//----- nvinfo : EIATTR_KPARAM_INFO
	.align		4
.L_49:
        /*0018*/ 	.byte	0x04, 0x17
        /*001a*/ 	.short	(.L_51 - .L_50)
.L_50:
        /*001c*/ 	.word	0x00000000
        /*0020*/ 	.short	0x0002
        /*0022*/ 	.short	0x0010
        /*0024*/ 	.byte	0x00, 0xf5, 0x21, 0x00


	//----- nvinfo : EIATTR_KPARAM_INFO
	.align		4
.L_51:
        /*0028*/ 	.byte	0x04, 0x17
        /*002a*/ 	.short	(.L_53 - .L_52)
.L_52:
        /*002c*/ 	.word	0x00000000
        /*0030*/ 	.short	0x0001
        /*0032*/ 	.short	0x0008
        /*0034*/ 	.byte	0x00, 0xf5, 0x21, 0x00


	//----- nvinfo : EIATTR_KPARAM_INFO
	.align		4
.L_53:
        /*0038*/ 	.byte	0x04, 0x17
        /*003a*/ 	.short	(.L_55 - .L_54)
.L_54:
        /*003c*/ 	.word	0x00000000
        /*0040*/ 	.short	0x0000
        /*0042*/ 	.short	0x0000
        /*0044*/ 	.byte	0x00, 0xf5, 0x21, 0x00


	//----- nvinfo : EIATTR_SPARSE_MMA_MASK
	.align		4
.L_55:
        /*0048*/ 	.byte	0x03, 0x50
        /*004a*/ 	.short	0x0000


	//----- nvinfo : EIATTR_MAXREG_COUNT
	.align		4
        /*004c*/ 	.byte	0x03, 0x1b
        /*004e*/ 	.short	0x00ff


	//----- nvinfo : EIATTR_MERCURY_ISA_VERSION
	.align		4
        /*0050*/ 	.byte	0x03, 0x5f
        /*0052*/ 	.short	0x0101


	//----- nvinfo : EIATTR_VRC_CTA_INIT_COUNT
	.align		4
        /*0054*/ 	.byte	0x02, 0x4a
	.zero		1
	.zero		1


	//----- nvinfo : EIATTR_EXIT_INSTR_OFFSETS
	.align		4
        /*0058*/ 	.byte	0x04, 0x1c
        /*005a*/ 	.short	(.L_57 - .L_56)


	//   ....[0]....
.L_56:
        /*005c*/ 	.word	0x000003c0


	//----- nvinfo : EIATTR_CBANK_PARAM_SIZE
	.align		4
.L_57:
        /*0060*/ 	.byte	0x03, 0x19
        /*0062*/ 	.short	0x0020


	//----- nvinfo : EIATTR_PARAM_CBANK
	.align		4
        /*0064*/ 	.byte	0x04, 0x0a
        /*0066*/ 	.short	(.L_59 - .L_58)
	.align		4
.L_58:
        /*0068*/ 	.word	index@(.nv.constant0._Z13Enc_GenCatMapPhS_PtS0_)
        /*006c*/ 	.short	0x0380
        /*006e*/ 	.short	0x0020


	//----- nvinfo : EIATTR_SW_WAR
	.align		4
.L_59:
        /*0070*/ 	.byte	0x04, 0x36
        /*0072*/ 	.short	(.L_61 - .L_60)
.L_60:
        /*0074*/ 	.word	0x00000008
.L_61:


//--------------------- .nv.info._Z7FracXorPhS_S_ --------------------------
	.section	.nv.info._Z7FracXorPhS_S_,"",@"SHT_CUDA_INFO"
	.sectionflags	@""
	.align	4


	//----- nvinfo : EIATTR_CUDA_API_VERSION
	.align		4
        /*0000*/ 	.byte	0x04, 0x37
        /*0002*/ 	.short	(.L_63 - .L_62)
.L_62:
        /*0004*/ 	.word	0x00000082


	//----- nvinfo : EIATTR_KPARAM_INFO
	.align		4
.L_63:
        /*0008*/ 	.byte	0x04, 0x17
        /*000a*/ 	.short	(.L_65 - .L_64)
.L_64:
        /*000c*/ 	.word	0x00000000
        /*0010*/ 	.short	0x0002
        /*0012*/ 	.short	0x0010
        /*0014*/ 	.byte	0x00, 0xf5, 0x21, 0x00


	//----- nvinfo : EIATTR_KPARAM_INFO
	.align		4
.L_65:
        /*0018*/ 	.byte	0x04, 0x17
        /*001a*/ 	.short	(.L_67 - .L_66)
.L_66:
        /*001c*/ 	.word	0x00000000
        /*0020*/ 	.short	0x0001
        /*0022*/ 	.short	0x0008
        /*0024*/ 	.byte	0x00, 0xf5, 0x21, 0x00


	//----- nvinfo : EIATTR_KPARAM_INFO
	.align		4
.L_67:
        /*0028*/ 	.byte	0x04, 0x17
        /*002a*/ 	.short	(.L_69 - .L_68)
.L_68:
        /*002c*/ 	.word	0x00000000
        /*0030*/ 	.short	0x0000
        /*0032*/ 	.short	0x0000
        /*0034*/ 	.byte	0x00, 0xf5, 0x21, 0x00


	//----- nvinfo : EIATTR_SPARSE_MMA_MASK
	.align		4
.L_69:
        /*0038*/ 	.byte	0x03, 0x50
        /*003a*/ 	.short	0x0000


	//----- nvinfo : EIATTR_MAXREG_COUNT
	.align		4
        /*003c*/ 	.byte	0x03, 0x1b
        /*003e*/ 	.short	0x00ff


	//----- nvinfo : EIATTR_MERCURY_ISA_VERSION
	.align		4
        /*0040*/ 	.byte	0x03, 0x5f
        /*0042*/ 	.short	0x0101


	//----- nvinfo : EIATTR_VRC_CTA_INIT_COUNT
	.align		4
        /*0044*/ 	.byte	0x02, 0x4a
	.zero		1
	.zero		1


	//----- nvinfo : EIATTR_EXIT_INSTR_OFFSETS
	.align		4
        /*0048*/ 	.byte	0x04, 0x1c
        /*004a*/ 	.short	(.L_71 - .L_70)


	//   ....[0]....
.L_70:
        /*004c*/ 	.word	0x00000120


	//----- nvinfo : EIATTR_CBANK_PARAM_SIZE
	.align		4
.L_71:
        /*0050*/ 	.byte	0x03, 0x19
        /*0052*/ 	.short	0x0018


	//----- nvinfo : EIATTR_PARAM_CBANK
	.align		4
        /*0054*/ 	.byte	0x04, 0x0a
        /*0056*/ 	.short	(.L_73 - .L_72)
	.align		4
.L_72:
        /*0058*/ 	.word	index@(.nv.constant0._Z7FracXorPhS_S_)
        /*005c*/ 	.short	0x0380
        /*005e*/ 	.short	0x0018


	//----- nvinfo : EIATTR_SW_WAR
	.align		4
.L_73:
        /*0060*/ 	.byte	0x04, 0x36
        /*0062*/ 	.short	(.L_75 - .L_74)
.L_74:
        /*0064*/ 	.word	0x00000008
.L_75:


//--------------------- .nv.info._Z6WarmUpv       --------------------------
	.section	.nv.info._Z6WarmUpv,"",@"SHT_CUDA_INFO"
	.sectionflags	@""
	.align	4


	//----- nvinfo : EIATTR_CUDA_API_VERSION
	.align		4
        /*0000*/ 	.byte	0x04, 0x37
        /*0002*/ 	.short	(.L_77 - .L_76)
.L_76:
        /*0004*/ 	.word	0x00000082


	//----- nvinfo : EIATTR_SPARSE_MMA_MASK
	.align		4
.L_77:
        /*0008*/ 	.byte	0x03, 0x50
        /*000a*/ 	.short	0x0000


	//----- nvinfo : EIATTR_MAXREG_COUNT
	.align		4
        /*000c*/ 	.byte	0x03, 0x1b
        /*000e*/ 	.short	0x00ff


	//----- nvinfo : EIATTR_MERCURY_ISA_VERSION
	.align		4
        /*0010*/ 	.byte	0x03, 0x5f
        /*0012*/ 	.short	0x0101


	//----- nvinfo : EIATTR_VRC_CTA_INIT_COUNT
	.align		4
        /*0014*/ 	.byte	0x02, 0x4a
	.zero		1
	.zero		1


	//----- nvinfo : EIATTR_EXIT_INSTR_OFFSETS
	.align		4
        /*0018*/ 	.byte	0x04, 0x1c
        /*001a*/ 	.short	(.L_79 - .L_78)


	//   ....[0]....
.L_78:
        /*001c*/ 	.word	0x00000010


	//----- nvinfo : EIATTR_SW_WAR
	.align		4
.L_79:
        /*0020*/ 	.byte	0x04, 0x36
        /*0022*/ 	.short	(.L_81 - .L_80)
.L_80:
        /*0024*/ 	.word	0x00000008
.L_81:


//--------------------- .nv.info._Z8ArMapImgPhS_  --------------------------
	.section	.nv.info._Z8ArMapImgPhS_,"",@"SHT_CUDA_INFO"
	.sectionflags	@""
	.align	4


	//----- nvinfo : EIATTR_CUDA_API_VERSION
	.align		4
        /*0000*/ 	.byte	0x04, 0x37
        /*0002*/ 	.short	(.L_83 - .L_82)
.L_82:
        /*0004*/ 	.word	0x00000082


	//----- nvinfo : EIATTR_KPARAM_INFO
	.align		4
.L_83:
        /*0008*/ 	.byte	0x04, 0x17
        /*000a*/ 	.short	(.L_85 - .L_84)
.L_84:
        /*000c*/ 	.word	0x00000000
        /*0010*/ 	.short	0x0001
        /*0012*/ 	.short	0x0008
        /*0014*/ 	.byte	0x00, 0xf5, 0x21, 0x00


	//----- nvinfo : EIATTR_KPARAM_INFO
	.align		4
.L_85:
        /*0018*/ 	.byte	0x04, 0x17
        /*001a*/ 	.short	(.L_87 - .L_86)
.L_86:
        /*001c*/ 	.word	0x00000000
        /*0020*/ 	.short	0x0000
        /*0022*/ 	.short	0x0000
        /*0024*/ 	.byte	0x00, 0xf5, 0x21, 0x00


	//----- nvinfo : EIATTR_SPARSE_MMA_MASK
	.align		4
.L_87:
        /*0028*/ 	.byte	0x03, 0x50
        /*002a*/ 	.short	0x0000


	//----- nvinfo : EIATTR_MAXREG_COUNT
	.align		4
        /*002c*/ 	.byte	0x03, 0x1b
        /*002e*/ 	.short	0x00ff


	//----- nvinfo : EIATTR_MERCURY_ISA_VERSION
	.align		4
        /*0030*/ 	.byte	0x03, 0x5f
        /*0032*/ 	.short	0x0101


	//----- nvinfo : EIATTR_VRC_CTA_INIT_COUNT
	.align		4
        /*0034*/ 	.byte	0x02, 0x4a
	.zero		1
	.zero		1


	//----- nvinfo : EIATTR_EXIT_INSTR_OFFSETS
	.align		4
        /*0038*/ 	.byte	0x04, 0x1c
        /*003a*/ 	.short	(.L_89 - .L_88)


	//   ....[0]....
.L_88:
        /*003c*/ 	.word	0x00000360


	//----- nvinfo : EIATTR_CBANK_PARAM_SIZE
	.align		4
.L_89:
        /*0040*/ 	.byte	0x03, 0x19
        /*0042*/ 	.short	0x0010


	//----- nvinfo : EIATTR_PARAM_CBANK
	.align		4
        /*0044*/ 	.byte	0x04, 0x0a
        /*0046*/ 	.short	(.L_91 - .L_90)
	.align		4
.L_90:
        /*0048*/ 	.word	index@(.nv.constant0._Z8ArMapImgPhS_)
        /*004c*/ 	.short	0x0380
        /*004e*/ 	.short	0x0010


	//----- nvinfo : EIATTR_SW_WAR
	.align		4
.L_91:
        /*0050*/ 	.byte	0x04, 0x36
        /*0052*/ 	.short	(.L_93 - .L_92)
.L_92:
        /*0054*/ 	.word	0x00000008
.L_93:


//--------------------- .nv.callgraph             --------------------------
	.section	.nv.callgraph,"",@"SHT_CUDA_CALLGRAPH"
	.align	4
	.sectionentsize	8
	.align		4
        /*0000*/ 	.word	0x00000000
	.align		4
        /*0004*/ 	.word	0xffffffff
	.align		4
        /*0008*/ 	.word	0x00000000
	.align		4
        /*000c*/ 	.word	0xfffffffe
	.align		4
        /*0010*/ 	.word	0x00000000
	.align		4
        /*0014*/ 	.word	0xfffffffd
	.align		4
        /*0018*/ 	.word	0x00000000
	.align		4
        /*001c*/ 	.word	0xfffffffc


//--------------------- .text._Z13Dec_GenCatMapPhS_PtS0_ --------------------------
	.section	.text._Z13Dec_GenCatMapPhS_PtS0_,"ax",@progbits
	.align	128
        .global         _Z13Dec_GenCatMapPhS_PtS0_
        .type           _Z13Dec_GenCatMapPhS_PtS0_,@function
        .size           _Z13Dec_GenCatMapPhS_PtS0_,(.L_x_5 - _Z13Dec_GenCatMapPhS_PtS0_)
        .other          _Z13Dec_GenCatMapPhS_PtS0_,@"STO_CUDA_ENTRY STV_DEFAULT"
_Z13Dec_GenCatMapPhS_PtS0_:
.text._Z13Dec_GenCatMapPhS_PtS0_:
[----:B------:R-:W-:Y:S01]  /*0000*/  LDC R1, c[0x0][0x37c] ;  /* 0x0000df00ff017b82 */ /* 0x000fe20000000800 */
[----:B------:R-:W0:Y:S07]  /*0010*/  S2R R0, SR_CTAID.Y ;  /* 0x0000000000007919 */ /* 0x000e2e0000002600 */
[----:B------:R-:W0:Y:S01]  /*0020*/  LDC.64 R4, c[0x0][0x390] ;  /* 0x0000e400ff047b82 */ /* 0x000e220000000a00 */
[----:B------:R-:W1:Y:S07]  /*0030*/  LDCU.64 UR4, c[0x0][0x358] ;  /* 0x00006b00ff0477ac */ /* 0x000e6e0008000a00 */
[----:B------:R-:W2:Y:S01]  /*0040*/  LDC R8, c[0x0][0x370] ;  /* 0x0000dc00ff087b82 */ /* 0x000ea20000000800 */
[----:B------:R-:W3:Y:S01]  /*0050*/  S2R R3, SR_CTAID.X ;  /* 0x0000000000037919 */ /* 0x000ee20000002500 */
[----:B------:R-:W4:Y:S01]  /*0060*/  LDCU.128 UR8, c[0x0][0x380] ;  /* 0x00007000ff0877ac */ /* 0x000f220008000c00 */
[----:B0-----:R-:W-:-:S06]  /*0070*/  IMAD.WIDE.U32 R4, R0, 0x2, R4 ;  /* 0x0000000200047825 */ /* 0x001fcc00078e0004 */
[----:B-1----:R-:W3:Y:S01]  /*0080*/  LDG.E.U16 R4, desc[UR4][R4.64] ;  /* 0x0000000404047981 */ /* 0x002ee2000c1e1500 */
[----:B--2---:R-:W0:Y:S01]  /*0090*/  I2F.U32.RP R2, R8 ;  /* 0x0000000800027306 */ /* 0x004e220000209000 */
[----:B------:R-:W-:-:S07]  /*00a0*/  ISETP.NE.U32.AND P1, PT, R8, RZ, PT ;  /* 0x000000ff0800720c */ /* 0x000fce0003f25070 */
[----:B0-----:R-:W0:Y:S02]  /*00b0*/  MUFU.RCP R2, R2 ;  /* 0x0000000200027308 */ /* 0x001e240000001000 */
[----:B0-----:R-:W-:-:S06]  /*00c0*/  IADD3 R6, PT, PT, R2, 0xffffffe, RZ ;  /* 0x0ffffffe02067810 */ /* 0x001fcc0007ffe0ff */
[----:B------:R0:W1:Y:S02]  /*00d0*/  F2I.FTZ.U32.TRUNC.NTZ R7, R6 ;  /* 0x0000000600077305 */ /* 0x000064000021f000 */
[----:B0-----:R-:W-:Y:S02]  /*00e0*/  HFMA2 R6, -RZ, RZ, 0, 0 ;  /* 0x00000000ff067431 */ /* 0x001fe400000001ff */
[----:B-1----:R-:W-:-:S04]  /*00f0*/  IMAD.MOV R9, RZ, RZ, -R7 ;  /* 0x000000ffff097224 */ /* 0x002fc800078e0a07 */
[----:B------:R-:W-:-:S04]  /*0100*/  IMAD R9, R9, R8, RZ ;  /* 0x0000000809097224 */ /* 0x000fc800078e02ff */
[----:B------:R-:W-:-:S04]  /*0110*/  IMAD.HI.U32 R7, R7, R9, R6 ;  /* 0x0000000907077227 */ /* 0x000fc800078e0006 */
[----:B---3--:R-:W-:-:S04]  /*0120*/  IMAD.IADD R4, R4, 0x1, R3 ;  /* 0x0000000104047824 */ /* 0x008fc800078e0203 */
[----:B------:R-:W-:-:S05]  /*0130*/  IMAD.HI.U32 R7, R7, R4, RZ ;  /* 0x0000000407077227 */ /* 0x000fca00078e00ff */
[----:B------:R-:W-:-:S05]  /*0140*/  IADD3 R7, PT, PT, -R7, RZ, RZ ;  /* 0x000000ff07077210 */ /* 0x000fca0007ffe1ff */
[----:B------:R-:W-:Y:S02]  /*0150*/  IMAD R9, R8, R7, R4 ;  /* 0x0000000708097224 */ /* 0x000fe400078e0204 */
[----:B------:R-:W0:Y:S03]  /*0160*/  LDC.64 R4, c[0x0][0x398] ;  /* 0x0000e600ff047b82 */ /* 0x000e260000000a00 */
[----:B------:R-:W-:-:S13]  /*0170*/  ISETP.GE.U32.AND P0, PT, R9, R8, PT ;  /* 0x000000080900720c */ /* 0x000fda0003f06070 */
[----:B------:R-:W-:-:S05]  /*0180*/  @P0 IMAD.IADD R9, R9, 0x1, -R8 ;  /* 0x0000000109090824 */ /* 0x000fca00078e0a08 */
[----:B------:R-:W-:-:S13]  /*0190*/  ISETP.GE.U32.AND P0, PT, R9, R8, PT ;  /* 0x000000080900720c */ /* 0x000fda0003f06070 */
[-C--:B------:R-:W-:Y:S02]  /*01a0*/  @P0 IADD3 R9, PT, PT, R9, -R8.reuse, RZ ;  /* 0x8000000809090210 */ /* 0x080fe40007ffe0ff */
[----:B------:R-:W-:-:S05]  /*01b0*/  @!P1 LOP3.LUT R9, RZ, R8, RZ, 0x33, !PT ;  /* 0x00000008ff099212 */ /* 0x000fca00078e33ff */
[----:B0-----:R-:W-:-:S06]  /*01c0*/  IMAD.WIDE.U32 R4, R9, 0x2, R4 ;  /* 0x0000000209047825 */ /* 0x001fcc00078e0004 */
[----:B------:R-:W2:Y:S01]  /*01d0*/  LDG.E.U16 R5, desc[UR4][R4.64] ;  /* 0x0000000404057981 */ /* 0x000ea2000c1e1500 */
[----:B------:R-:W0:Y:S02]  /*01e0*/  LDC R11, c[0x0][0x374] ;  /* 0x0000dd00ff0b7b82 */ /* 0x000e240000000800 */
[----:B0-----:R-:W0:Y:S01]  /*01f0*/  I2F.U32.RP R2, R11 ;  /* 0x0000000b00027306 */ /* 0x001e220000209000 */
[----:B------:R-:W-:-:S07]  /*0200*/  ISETP.NE.U32.AND P1, PT, R11, RZ, PT ;  /* 0x000000ff0b00720c */ /* 0x000fce0003f25070 */
[----:B0-----:R-:W0:Y:S02]  /*0210*/  MUFU.RCP R2, R2 ;  /* 0x0000000200027308 */ /* 0x001e240000001000 */
[----:B0-----:R-:W-:-:S06]  /*0220*/  VIADD R6, R2, 0xffffffe ;  /* 0x0ffffffe02067836 */ /* 0x001fcc0000000000 */
[----:B------:R0:W1:Y:S02]  /*0230*/  F2I.FTZ.U32.TRUNC.NTZ R7, R6 ;  /* 0x0000000600077305 */ /* 0x000064000021f000 */
[----:B0-----:R-:W-:Y:S01]  /*0240*/  IMAD.MOV.U32 R6, RZ, RZ, RZ ;  /* 0x000000ffff067224 */ /* 0x001fe200078e00ff */
[----:B-1----:R-:W-:-:S05]  /*0250*/  IADD3 R8, PT, PT, RZ, -R7, RZ ;  /* 0x80000007ff087210 */ /* 0x002fca0007ffe0ff */
[----:B------:R-:W-:-:S04]  /*0260*/  IMAD R13, R8, R11, RZ ;  /* 0x0000000b080d7224 */ /* 0x000fc800078e02ff */
[----:B------:R-:W-:Y:S02]  /*0270*/  IMAD.HI.U32 R8, R7, R13, R6 ;  /* 0x0000000d07087227 */ /* 0x000fe400078e0006 */
[----:B------:R-:W0:Y:S01]  /*0280*/  S2R R7, SR_TID.X ;  /* 0x0000000000077919 */ /* 0x000e220000002100 */
[----:B--2---:R-:W-:-:S05]  /*0290*/  IADD3 R5, PT, PT, R5, R0, RZ ;  /* 0x0000000005057210 */ /* 0x004fca0007ffe0ff */
[----:B------:R-:W-:-:S04]  /*02a0*/  IMAD.HI.U32 R8, R8, R5, RZ ;  /* 0x0000000508087227 */ /* 0x000fc800078e00ff */
[----:B------:R-:W-:-:S04]  /*02b0*/  IMAD.MOV R8, RZ, RZ, -R8 ;  /* 0x000000ffff087224 */ /* 0x000fc800078e0a08 */
[----:B------:R-:W-:-:S05]  /*02c0*/  IMAD R2, R11, R8, R5 ;  /* 0x000000080b027224 */ /* 0x000fca00078e0205 */
[----:B------:R-:W-:-:S13]  /*02d0*/  ISETP.GE.U32.AND P0, PT, R2, R11, PT ;  /* 0x0000000b0200720c */ /* 0x000fda0003f06070 */
[----:B------:R-:W-:-:S04]  /*02e0*/  @P0 IADD3 R2, PT, PT, R2, -R11, RZ ;  /* 0x8000000b02020210 */ /* 0x000fc80007ffe0ff */
[----:B------:R-:W-:-:S13]  /*02f0*/  ISETP.GE.U32.AND P0, PT, R2, R11, PT ;  /* 0x0000000b0200720c */ /* 0x000fda0003f06070 */
[-C--:B------:R-:W-:Y:S02]  /*0300*/  @P0 IADD3 R2, PT, PT, R2, -R11.reuse, RZ ;  /* 0x8000000b02020210 */ /* 0x080fe40007ffe0ff */
[----:B------:R-:W-:-:S05]  /*0310*/  @!P1 LOP3.LUT R2, RZ, R11, RZ, 0x33, !PT ;  /* 0x0000000bff029212 */ /* 0x000fca00078e33ff */
[----:B------:R-:W-:-:S04]  /*0320*/  IMAD R2, R9, R11, R2 ;  /* 0x0000000b09027224 */ /* 0x000fc800078e0202 */
[----:B0-----:R-:W-:-:S05]  /*0330*/  IMAD R2, R2, 0x3, R7 ;  /* 0x0000000302027824 */ /* 0x001fca00078e0207 */
[----:B----4-:R-:W-:-:S04]  /*0340*/  IADD3 R4, P0, PT, R2, UR8, RZ ;  /* 0x0000000802047c10 */ /* 0x010fc8000ff1e0ff */
[----:B------:R-:W-:-:S06]  /*0350*/  LEA.HI.X.SX32 R5, R2, UR9, 0x1, P0 ;  /* 0x0000000902057c11 */ /* 0x000fcc00080f0eff */
[----:B------:R-:W2:Y:S01]  /*0360*/  LDG.E.U8 R5, desc[UR4][R4.64] ;  /* 0x0000000404057981 */ /* 0x000ea2000c1e1100 */
[----:B------:R-:W-:-:S04]  /*0370*/  IMAD R0, R3, R11, R0 ;  /* 0x0000000b03007224 */ /* 0x000fc800078e0200 */
[----:B------:R-:W-:-:S05]  /*0380*/  IMAD R0, R0, 0x3, R7 ;  /* 0x0000000300007824 */ /* 0x000fca00078e0207 */
[----:B------:R-:W-:-:S04]  /*0390*/  IADD3 R2, P0, PT, R0, UR10, RZ ;  /* 0x0000000a00027c10 */ /* 0x000fc8000ff1e0ff */
[----:B------:R-:W-:-:S05]  /*03a0*/  LEA.HI.X.SX32 R3, R0, UR11, 0x1, P0 ;  /* 0x0000000b00037c11 */ /* 0x000fca00080f0eff */
[----:B--2---:R-:W-:Y:S01]  /*03b0*/  STG.E.U8 desc[UR4][R2.64], R5 ;  /* 0x0000000502007986 */ /* 0x004fe2000c101104 */
[----:B------:R-:W-:Y:S05]  /*03c0*/  EXIT ;  /* 0x000000000000794d */ /* 0x000fea0003800000 */
.L_x_0:
[----:B------:R-:W-:-:S00]  /*03d0*/  BRA `(.L_x_0) ;  /* 0xfffffffc00fc7947 */ /* 0x000fc0000383ffff */
[----:B------:R-:W-:-:S00]  /*03e0*/  NOP ;  /* 0x0000000000007918 */ /* 0x000fc00000000000 */
        /* <DEDUP_REMOVED lines=9> */
.L_x_5:


//--------------------- .text._Z13Enc_GenCatMapPhS_PtS0_ --------------------------
	.section	.text._Z13Enc_GenCatMapPhS_PtS0_,"ax",@progbits
	.align	128
        .global         _Z13Enc_GenCatMapPhS_PtS0_
        .type           _Z13Enc_GenCatMapPhS_PtS0_,@function
        .size           _Z13Enc_GenCatMapPhS_PtS0_,(.L_x_6 - _Z13Enc_GenCatMapPhS_PtS0_)
        .other          _Z13Enc_GenCatMapPhS_PtS0_,@"STO_CUDA_ENTRY STV_DEFAULT"
_Z13Enc_GenCatMapPhS_PtS0_:
.text._Z13Enc_GenCatMapPhS_PtS0_:
        /* <DEDUP_REMOVED lines=8> */
[----:B-1----:R-:W5:Y:S01]  /*0080*/  LDG.E.U16 R2, desc[UR4][R2.64] ;  /* 0x0000000402027981 */ /* 0x002f62000c1e1500 */
        /* <DEDUP_REMOVED lines=8> */
[----:B------:R-:W-:Y:S01]  /*0110*/  IMAD.HI.U32 R5, R5, R7, R4 ;  /* 0x0000000705057227 */ /* 0x000fe200078e0004 */
[----:B------:R-:W0:Y:S01]  /*0120*/  S2R R15, SR_TID.X ;  /* 0x00000000000f7919 */ /* 0x000e220000002100 */
[----:B------:R-:W3:Y:S02]  /*0130*/  LDC R13, c[0x0][0x374] ;  /* 0x0000dd00ff0d7b82 */ /* 0x000ee40000000800 */
[----:B---3--:R-:W-:Y:S02]  /*0140*/  IMAD R4, R11, R13, R0 ;  /* 0x0000000d0b047224 */ /* 0x008fe400078e0200 */
[----:B-----5:R-:W-:-:S04]  /*0150*/  IMAD.IADD R2, R2, 0x1, R11 ;  /* 0x0000000102027824 */ /* 0x020fc800078e020b */
[----:B------:R-:W-:-:S05]  /*0160*/  IMAD.HI.U32 R5, R5, R2, RZ ;  /* 0x0000000205057227 */ /* 0x000fca00078e00ff */
[----:B------:R-:W-:-:S05]  /*0170*/  IADD3 R5, PT, PT, -R5, RZ, RZ ;  /* 0x000000ff05057210 */ /* 0x000fca0007ffe1ff */
[----:B------:R-:W-:Y:S02]  /*0180*/  IMAD R7, R8, R5, R2 ;  /* 0x0000000508077224 */ /* 0x000fe400078e0202 */
[----:B------:R-:W1:Y:S03]  /*0190*/  LDC.64 R2, c[0x0][0x398] ;  /* 0x0000e600ff027b82 */ /* 0x000e660000000a00 */
[----:B------:R-:W-:-:S13]  /*01a0*/  ISETP.GE.U32.AND P0, PT, R7, R8, PT ;  /* 0x000000080700720c */ /* 0x000fda0003f06070 */
[----:B------:R-:W-:-:S05]  /*01b0*/  @P0 IMAD.IADD R7, R7, 0x1, -R8 ;  /* 0x0000000107070824 */ /* 0x000fca00078e0a08 */
[----:B------:R-:W-:-:S13]  /*01c0*/  ISETP.GE.U32.AND P0, PT, R7, R8, PT ;  /* 0x000000080700720c */ /* 0x000fda0003f06070 */
[-C--:B------:R-:W-:Y:S02]  /*01d0*/  @P0 IADD3 R7, PT, PT, R7, -R8.reuse, RZ ;  /* 0x8000000807070210 */ /* 0x080fe40007ffe0ff */
[----:B------:R-:W-:-:S05]  /*01e0*/  @!P1 LOP3.LUT R7, RZ, R8, RZ, 0x33, !PT ;  /* 0x00000008ff079212 */ /* 0x000fca00078e33ff */
[----:B-1----:R-:W-:-:S05]  /*01f0*/  IMAD.WIDE.U32 R2, R7, 0x2, R2 ;  /* 0x0000000207027825 */ /* 0x002fca00078e0002 */
[----:B------:R1:W2:Y:S01]  /*0200*/  LDG.E.U16 R9, desc[UR4][R2.64] ;  /* 0x0000000402097981 */ /* 0x0002a2000c1e1500 */
[----:B0-----:R-:W-:-:S05]  /*0210*/  IMAD R5, R4, 0x3, R15 ;  /* 0x0000000304057824 */ /* 0x001fca00078e020f */
[----:B----4-:R-:W-:-:S04]  /*0220*/  IADD3 R4, P0, PT, R5, UR8, RZ ;  /* 0x0000000805047c10 */ /* 0x010fc8000ff1e0ff */
[----:B------:R-:W-:-:S06]  /*0230*/  LEA.HI.X.SX32 R5, R5, UR9, 0x1, P0 ;  /* 0x0000000905057c11 */ /* 0x000fcc00080f0eff */
[----:B------:R-:W3:Y:S01]  /*0240*/  LDG.E.U8 R5, desc[UR4][R4.64] ;  /* 0x0000000404057981 */ /* 0x000ee2000c1e1100 */
[----:B------:R-:W0:Y:S01]  /*0250*/  I2F.U32.RP R6, R13 ;  /* 0x0000000d00067306 */ /* 0x000e220000209000 */
[----:B------:R-:W-:-:S07]  /*0260*/  ISETP.NE.U32.AND P1, PT, R13, RZ, PT ;  /* 0x000000ff0d00720c */ /* 0x000fce0003f25070 */
[----:B0-----:R-:W1:Y:S02]  /*0270*/  MUFU.RCP R6, R6 ;  /* 0x0000000600067308 */ /* 0x001e640000001000 */
[----:B-1----:R-:W-:-:S06]  /*0280*/  VIADD R2, R6, 0xffffffe ;  /* 0x0ffffffe06027836 */ /* 0x002fcc0000000000 */
[----:B------:R0:W1:Y:S02]  /*0290*/  F2I.FTZ.U32.TRUNC.NTZ R3, R2 ;  /* 0x0000000200037305 */ /* 0x000064000021f000 */
[----:B0-----:R-:W-:Y:S01]  /*02a0*/  IMAD.MOV.U32 R2, RZ, RZ, RZ ;  /* 0x000000ffff027224 */ /* 0x001fe200078e00ff */
[----:B-1----:R-:W-:-:S05]  /*02b0*/  IADD3 R8, PT, PT, RZ, -R3, RZ ;  /* 0x80000003ff087210 */ /* 0x002fca0007ffe0ff */
[----:B------:R-:W-:-:S04]  /*02c0*/  IMAD R11, R8, R13, RZ ;  /* 0x0000000d080b7224 */ /* 0x000fc800078e02ff */
[----:B------:R-:W-:Y:S01]  /*02d0*/  IMAD.HI.U32 R8, R3, R11, R2 ;  /* 0x0000000b03087227 */ /* 0x000fe200078e0002 */
        /* <DEDUP_REMOVED lines=10> */
[----:B------:R-:W-:-:S05]  /*0380*/  IMAD R0, R0, 0x3, R15 ;  /* 0x0000000300007824 */ /* 0x000fca00078e020f */
[----:B------:R-:W-:-:S04]  /*0390*/  IADD3 R2, P0, PT, R0, UR10, RZ ;  /* 0x0000000a00027c10 */ /* 0x000fc8000ff1e0ff */
[----:B------:R-:W-:-:S05]  /*03a0*/  LEA.HI.X.SX32 R3, R0, UR11, 0x1, P0 ;  /* 0x0000000b00037c11 */ /* 0x000fca00080f0eff */
[----:B---3--:R-:W-:Y:S01]  /*03b0*/  STG.E.U8 desc[UR4][R2.64], R5 ;  /* 0x0000000502007986 */ /* 0x008fe2000c101104 */
[----:B------:R-:W-:Y:S05]  /*03c0*/  EXIT ;  /* 0x000000000000794d */ /* 0x000fea0003800000 */
.L_x_1:
        /* <DEDUP_REMOVED lines=11> */
.L_x_6:


//--------------------- .text._Z7FracXorPhS_S_    --------------------------
	.section	.text._Z7FracXorPhS_S_,"ax",@progbits
	.align	128
        .global         _Z7FracXorPhS_S_
        .type           _Z7FracXorPhS_S_,@function
        .size           _Z7FracXorPhS_S_,(.L_x_7 - _Z7FracXorPhS_S_)
        .other          _Z7FracXorPhS_S_,@"STO_CUDA_ENTRY STV_DEFAULT"
_Z7FracXorPhS_S_:
.text._Z7FracXorPhS_S_:
[----:B------:R-:W-:Y:S01]  /*0000*/  LDC R1, c[0x0][0x37c] ;  /* 0x0000df00ff017b82 */ /* 0x000fe20000000800 */
[----:B------:R-:W0:Y:S01]  /*0010*/  S2R R6, SR_CTAID.X ;  /* 0x0000000000067919 */ /* 0x000e220000002500 */
[----:B------:R-:W1:Y:S01]  /*0020*/  LDCU.64 UR6, c[0x0][0x390] ;  /* 0x00007200ff0677ac */ /* 0x000e620008000a00 */
[----:B------:R-:W0:Y:S01]  /*0030*/  S2R R3, SR_TID.X ;  /* 0x0000000000037919 */ /* 0x000e220000002100 */
[----:B------:R-:W2:Y:S01]  /*0040*/  LDCU.128 UR8, c[0x0][0x380] ;  /* 0x00007000ff0877ac */ /* 0x000ea20008000c00 */
[----:B------:R-:W3:Y:S01]  /*0050*/  LDCU.64 UR4, c[0x0][0x358] ;  /* 0x00006b00ff0477ac */ /* 0x000ee20008000a00 */
[----:B0-----:R-:W-:-:S05]  /*0060*/  IMAD R6, R6, 0x3, R3 ;  /* 0x0000000306067824 */ /* 0x001fca00078e0203 */
[----:B------:R-:W-:Y:S02]  /*0070*/  SHF.R.S32.HI R0, RZ, 0x1f, R6 ;  /* 0x0000001fff007819 */ /* 0x000fe40000011406 */
[C---:B-1----:R-:W-:Y:S02]  /*0080*/  IADD3 R4, P1, PT, R6.reuse, UR6, RZ ;  /* 0x0000000606047c10 */ /* 0x042fe4000ff3e0ff */
[----:B--2---:R-:W-:Y:S02]  /*0090*/  IADD3 R2, P0, PT, R6, UR8, RZ ;  /* 0x0000000806027c10 */ /* 0x004fe4000ff1e0ff */
[C---:B------:R-:W-:Y:S02]  /*00a0*/  IADD3.X R5, PT, PT, R0.reuse, UR7, RZ, P1, !PT ;  /* 0x0000000700057c10 */ /* 0x040fe40008ffe4ff */
[----:B------:R-:W-:-:S04]  /*00b0*/  IADD3.X R3, PT, PT, R0, UR9, RZ, P0, !PT ;  /* 0x0000000900037c10 */ /* 0x000fc800087fe4ff */
[----:B---3--:R-:W2:Y:S04]  /*00c0*/  LDG.E.U8 R5, desc[UR4][R4.64] ;  /* 0x0000000404057981 */ /* 0x008ea8000c1e1100 */
[----:B------:R-:W2:Y:S01]  /*00d0*/  LDG.E.U8 R2, desc[UR4][R2.64] ;  /* 0x0000000402027981 */ /* 0x000ea2000c1e1100 */
[----:B------:R-:W-:-:S04]  /*00e0*/  IADD3 R6, P0, PT, R6, UR10, RZ ;  /* 0x0000000a06067c10 */ /* 0x000fc8000ff1e0ff */
[----:B------:R-:W-:Y:S02]  /*00f0*/  IADD3.X R7, PT, PT, R0, UR11, RZ, P0, !PT ;  /* 0x0000000b00077c10 */ /* 0x000fe400087fe4ff */
[----:B--2---:R-:W-:-:S05]  /*0100*/  LOP3.LUT R9, R5, R2, RZ, 0x3c, !PT ;  /* 0x0000000205097212 */ /* 0x004fca00078e3cff */
[----:B------:R-:W-:Y:S01]  /*0110*/  STG.E.U8 desc[UR4][R6.64], R9 ;  /* 0x0000000906007986 */ /* 0x000fe2000c101104 */
[----:B------:R-:W-:Y:S05]  /*0120*/  EXIT ;  /* 0x000000000000794d */ /* 0x000fea0003800000 */
.L_x_2:
        /* <DEDUP_REMOVED lines=13> */
.L_x_7:


//--------------------- .text._Z6WarmUpv          --------------------------
	.section	.text._Z6WarmUpv,"ax",@progbits
	.align	128
        .global         _Z6WarmUpv
        .type           _Z6WarmUpv,@function
        .size           _Z6WarmUpv,(.L_x_8 - _Z6WarmUpv)
        .other          _Z6WarmUpv,@"STO_CUDA_ENTRY STV_DEFAULT"
_Z6WarmUpv:
.text._Z6WarmUpv:
[----:B------:R-:W-:Y:S01]  /*0000*/  LDC R1, c[0x0][0x37c] ;  /* 0x0000df00ff017b82 */ /* 0x000fe20000000800 */
[----:B------:R-:W-:Y:S05]  /*0010*/  EXIT ;  /* 0x000000000000794d */ /* 0x000fea0003800000 */
.L_x_3:
        /* <DEDUP_REMOVED lines=14> */
.L_x_8:


//--------------------- .text._Z8ArMapImgPhS_     --------------------------
	.section	.text._Z8ArMapImgPhS_,"ax",@progbits
	.align	128
        .global         _Z8ArMapImgPhS_
        .type           _Z8ArMapImgPhS_,@function
        .size           _Z8ArMapImgPhS_,(.L_x_9 - _Z8ArMapImgPhS_)
        .other          _Z8ArMapImgPhS_,@"STO_CUDA_ENTRY STV_DEFAULT"
_Z8ArMapImgPhS_:
.text._Z8ArMapImgPhS_:
[----:B------:R-:W-:Y:S01]  /*0000*/  LDC R1, c[0x0][0x37c] ;  /* 0x0000df00ff017b82 */ /* 0x000fe20000000800 */
[----:B------:R-:W0:Y:S07]  /*0010*/  S2R R13, SR_CTAID.X ;  /* 0x00000000000d7919 */ /* 0x000e2e0000002500 */
[----:B------:R-:W0:Y:S01]  /*0020*/  LDC R3, c[0x0][0x370] ;  /* 0x0000dc00ff037b82 */ /* 0x000e220000000800 */
[----:B------:R-:W1:Y:S01]  /*0030*/  LDCU.128 UR8, c[0x0][0x380] ;  /* 0x00007000ff0877ac */ /* 0x000e620008000c00 */
[----:B------:R-:W0:Y:S01]  /*0040*/  S2R R14, SR_CTAID.Y ;  /* 0x00000000000e7919 */ /* 0x000e220000002600 */
[----:B------:R-:W2:Y:S01]  /*0050*/  LDCU.64 UR4, c[0x0][0x358] ;  /* 0x00006b00ff0477ac */ /* 0x000ea20008000a00 */
[----:B------:R-:W3:Y:S01]  /*0060*/  S2R R0, SR_TID.X ;  /* 0x0000000000007919 */ /* 0x000ee20000002100 */
[----:B0-----:R-:W-:-:S04]  /*0070*/  IMAD R5, R14, R3, R13 ;  /* 0x000000030e057224 */ /* 0x001fc800078e020d */
[----:B---3--:R-:W-:-:S05]  /*0080*/  IMAD R5, R5, 0x3, R0 ;  /* 0x0000000305057824 */ /* 0x008fca00078e0200 */
[----:B-1----:R-:W-:-:S04]  /*0090*/  IADD3 R10, P0, PT, R5, UR8, RZ ;  /* 0x00000008050a7c10 */ /* 0x002fc8000ff1e0ff */
[----:B------:R-:W-:-:S05]  /*00a0*/  LEA.HI.X.SX32 R11, R5, UR9, 0x1, P0 ;  /* 0x00000009050b7c11 */ /* 0x000fca00080f0eff */
[----:B--2---:R0:W2:Y:S01]  /*00b0*/  LDG.E.U8 R2, desc[UR4][R10.64] ;  /* 0x000000040a027981 */ /* 0x0040a2000c1e1100 */
[----:B------:R-:W1:Y:S01]  /*00c0*/  LDC R4, c[0x0][0x374] ;  /* 0x0000dd00ff047b82 */ /* 0x000e620000000800 */
[----:B------:R-:W3:Y:S08]  /*00d0*/  I2F.U32.RP R5, R3 ;  /* 0x0000000300057306 */ /* 0x000ef00000209000 */
[----:B---3--:R-:W3:Y:S08]  /*00e0*/  MUFU.RCP R5, R5 ;  /* 0x0000000500057308 */ /* 0x008ef00000001000 */
[----:B-1----:R-:W1:Y:S01]  /*00f0*/  I2F.U32.RP R12, R4 ;  /* 0x00000004000c7306 */ /* 0x002e620000209000 */
[----:B------:R-:W-:Y:S01]  /*0100*/  ISETP.NE.U32.AND P3, PT, R4, RZ, PT ;  /* 0x000000ff0400720c */ /* 0x000fe20003f65070 */
[----:B---3--:R-:W-:-:S06]  /*0110*/  VIADD R6, R5, 0xffffffe ;  /* 0x0ffffffe05067836 */ /* 0x008fcc0000000000 */
[----:B------:R3:W0:Y:S08]  /*0120*/  F2I.FTZ.U32.TRUNC.NTZ R7, R6 ;  /* 0x0000000600077305 */ /* 0x000630000021f000 */
[----:B-1----:R-:W1:Y:S01]  /*0130*/  MUFU.RCP R12, R12 ;  /* 0x0000000c000c7308 */ /* 0x002e620000001000 */
[----:B---3--:R-:W-:Y:S01]  /*0140*/  IMAD.MOV.U32 R6, RZ, RZ, RZ ;  /* 0x000000ffff067224 */ /* 0x008fe200078e00ff */
[----:B0-----:R-:W-:-:S05]  /*0150*/  IADD3 R10, PT, PT, RZ, -R7, RZ ;  /* 0x80000007ff0a7210 */ /* 0x001fca0007ffe0ff */
[----:B------:R-:W-:Y:S01]  /*0160*/  IMAD R11, R10, R3, RZ ;  /* 0x000000030a0b7224 */ /* 0x000fe200078e02ff */
[----:B------:R-:W-:-:S03]  /*0170*/  LEA R10, R13, R14, 0x1 ;  /* 0x0000000e0d0a7211 */ /* 0x000fc600078e08ff */
[----:B------:R-:W-:-:S04]  /*0180*/  IMAD.HI.U32 R7, R7, R11, R6 ;  /* 0x0000000b07077227 */ /* 0x000fc800078e0006 */
[----:B-1----:R-:W-:Y:S02]  /*0190*/  VIADD R8, R12, 0xffffffe ;  /* 0x0ffffffe0c087836 */ /* 0x002fe40000000000 */
[----:B------:R-:W-:Y:S02]  /*01a0*/  IMAD.HI.U32 R7, R7, R10, RZ ;  /* 0x0000000a07077227 */ /* 0x000fe400078e00ff */
[----:B------:R0:W1:Y:S03]  /*01b0*/  F2I.FTZ.U32.TRUNC.NTZ R9, R8 ;  /* 0x0000000800097305 */ /* 0x000066000021f000 */
[----:B------:R-:W-:Y:S01]  /*01c0*/  IADD3 R7, PT, PT, -R7, RZ, RZ ;  /* 0x000000ff07077210 */ /* 0x000fe20007ffe1ff */
[----:B0-----:R-:W-:Y:S02]  /*01d0*/  HFMA2 R8, -RZ, RZ, 0, 0 ;  /* 0x00000000ff087431 */ /* 0x001fe400000001ff */
[----:B-1----:R-:W-:-:S04]  /*01e0*/  IMAD.MOV R15, RZ, RZ, -R9 ;  /* 0x000000ffff0f7224 */ /* 0x002fc800078e0a09 */
[----:B------:R-:W-:-:S04]  /*01f0*/  IMAD R5, R15, R4, RZ ;  /* 0x000000040f057224 */ /* 0x000fc800078e02ff */
[----:B------:R-:W-:-:S04]  /*0200*/  IMAD.HI.U32 R8, R9, R5, R8 ;  /* 0x0000000509087227 */ /* 0x000fc800078e0008 */
[----:B------:R-:W-:Y:S02]  /*0210*/  IMAD.IADD R5, R10, 0x1, -R13 ;  /* 0x000000010a057824 */ /* 0x000fe400078e0a0d */
[----:B------:R-:W-:Y:S02]  /*0220*/  IMAD R10, R3, R7, R10 ;  /* 0x00000007030a7224 */ /* 0x000fe400078e020a */
[----:B------:R-:W-:-:S03]  /*0230*/  IMAD.HI.U32 R8, R8, R5, RZ ;  /* 0x0000000508087227 */ /* 0x000fc600078e00ff */
[----:B------:R-:W-:Y:S01]  /*0240*/  ISETP.GE.U32.AND P0, PT, R10, R3, PT ;  /* 0x000000030a00720c */ /* 0x000fe20003f06070 */
[----:B------:R-:W-:-:S04]  /*0250*/  IMAD.MOV R8, RZ, RZ, -R8 ;  /* 0x000000ffff087224 */ /* 0x000fc800078e0a08 */
[----:B------:R-:W-:-:S05]  /*0260*/  IMAD R5, R4, R8, R5 ;  /* 0x0000000804057224 */ /* 0x000fca00078e0205 */
[----:B------:R-:W-:-:S03]  /*0270*/  ISETP.GE.U32.AND P1, PT, R5, R4, PT ;  /* 0x000000040500720c */ /* 0x000fc60003f26070 */
[----:B------:R-:W-:-:S04]  /*0280*/  @P0 IADD3 R10, PT, PT, R10, -R3, RZ ;  /* 0x800000030a0a0210 */ /* 0x000fc80007ffe0ff */
[----:B------:R-:W-:-:S06]  /*0290*/  ISETP.GE.U32.AND P0, PT, R10, R3, PT ;  /* 0x000000030a00720c */ /* 0x000fcc0003f06070 */
[----:B------:R-:W-:Y:S01]  /*02a0*/  @P1 IMAD.IADD R5, R5, 0x1, -R4 ;  /* 0x0000000105051824 */ /* 0x000fe200078e0a04 */
[----:B------:R-:W-:-:S04]  /*02b0*/  ISETP.NE.U32.AND P1, PT, R3, RZ, PT ;  /* 0x000000ff0300720c */ /* 0x000fc80003f25070 */
[----:B------:R-:W-:Y:S02]  /*02c0*/  ISETP.GE.U32.AND P2, PT, R5, R4, PT ;  /* 0x000000040500720c */ /* 0x000fe40003f46070 */
[----:B------:R-:W-:-:S07]  /*02d0*/  @P0 IADD3 R10, PT, PT, R10, -R3, RZ ;  /* 0x800000030a0a0210 */ /* 0x000fce0007ffe0ff */
[----:B------:R-:W-:-:S04]  /*02e0*/  @!P1 LOP3.LUT R10, RZ, R3, RZ, 0x33, !PT ;  /* 0x00000003ff0a9212 */ /* 0x000fc800078e33ff */
[-C--:B------:R-:W-:Y:S02]  /*02f0*/  @P2 IADD3 R5, PT, PT, R5, -R4.reuse, RZ ;  /* 0x8000000405052210 */ /* 0x080fe40007ffe0ff */
[----:B------:R-:W-:-:S05]  /*0300*/  @!P3 LOP3.LUT R5, RZ, R4, RZ, 0x33, !PT ;  /* 0x00000004ff05b212 */ /* 0x000fca00078e33ff */
[----:B------:R-:W-:-:S04]  /*0310*/  IMAD R3, R5, R3, R10 ;  /* 0x0000000305037224 */ /* 0x000fc800078e020a */
[----:B------:R-:W-:-:S05]  /*0320*/  IMAD R3, R3, 0x3, R0 ;  /* 0x0000000303037824 */ /* 0x000fca00078e0200 */
[----:B------:R-:W-:-:S04]  /*0330*/  IADD3 R4, P0, PT, R3, UR10, RZ ;  /* 0x0000000a03047c10 */ /* 0x000fc8000ff1e0ff */
[----:B------:R-:W-:-:S05]  /*0340*/  LEA.HI.X.SX32 R5, R3, UR11, 0x1, P0 ;  /* 0x0000000b03057c11 */ /* 0x000fca00080f0eff */
[----:B--2---:R-:W-:Y:S01]  /*0350*/  STG.E.U8 desc[UR4][R4.64], R2 ;  /* 0x0000000204007986 */ /* 0x004fe2000c101104 */
[----:B------:R-:W-:Y:S05]  /*0360*/  EXIT ;  /* 0x000000000000794d */ /* 0x000fea0003800000 */
.L_x_4:
        /* <DEDUP_REMOVED lines=9> */
.L_x_9:


//--------------------- .nv.shared.reserved.0     --------------------------
	.section	.nv.shared.reserved.0,"aw",@nobits
	.weak		__nv_reservedSMEM_offset_0_alias
	.size		__nv_reservedSMEM_offset_0_alias, 0, 64
	.other		__nv_reservedSMEM_offset_0_alias,@"STO_CUDA_RESERVED_SHARED STV_DEFAULT"
__nv_reservedSMEM_offset_0_alias:
	.zero		0
	.zero		64


//--------------------- .nv.constant0._Z13Dec_GenCatMapPhS_PtS0_ --------------------------
	.section	.nv.constant0._Z13Dec_GenCatMapPhS_PtS0_,"a",@progbits
	.sectionflags	@""
	.align	4
.nv.constant0._Z13Dec_GenCatMapPhS_PtS0_:
	.zero		928


//--------------------- .nv.constant0._Z13Enc_GenCatMapPhS_PtS0_ --------------------------
	.section	.nv.constant0._Z13Enc_GenCatMapPhS_PtS0_,"a",@progbits
	.sectionflags	@""
	.align	4
.nv.constant0._Z13Enc_GenCatMapPhS_PtS0_:
	.zero		928


//--------------------- .nv.constant0._Z7FracXorPhS_S_ --------------------------
	.section	.nv.constant0._Z7FracXorPhS_S_,"a",@progbits
	.sectionflags	@""
	.align	4
.nv.constant0._Z7FracXorPhS_S_:
	.zero		920


//--------------------- .nv.constant0._Z6WarmUpv  --------------------------
	.section	.nv.constant0._Z6WarmUpv,"a",@progbits
	.sectionflags	@""
	.align	4
.nv.constant0._Z6WarmUpv:
	.zero		896


//--------------------- .nv.constant0._Z8ArMapImgPhS_ --------------------------
	.section	.nv.constant0._Z8ArMapImgPhS_,"a",@progbits
	.sectionflags	@""
	.align	4
.nv.constant0._Z8ArMapImgPhS_:
	.zero		912


//--------------------- SYMBOLS --------------------------

	.type		.nv.reservedSmem.offset0,@object
	.size		.nv.reservedSmem.offset0,0x4
